//
// Generated by NVIDIA NVVM Compiler
//
// Compiler Build ID: CL-36424714
// Cuda compilation tools, release 13.0, V13.0.88
// Based on NVVM 20.0.0
//

.version 9.0
.target sm_100
.address_size 64

	// .globl	_Z8update_xPdS_S_i

.visible .entry _Z8update_xPdS_S_i(
	.param .u64 .ptr .align 1 _Z8update_xPdS_S_i_param_0,
	.param .u64 .ptr .align 1 _Z8update_xPdS_S_i_param_1,
	.param .u64 .ptr .align 1 _Z8update_xPdS_S_i_param_2,
	.param .u32 _Z8update_xPdS_S_i_param_3
)
{
	.reg .pred 	%p<7>;
	.reg .b32 	%r<31>;
	.reg .b64 	%rd<25>;
	.reg .b64 	%fd<31>;

	ld.param.u64 	%rd4, [_Z8update_xPdS_S_i_param_0];
	ld.param.u64 	%rd5, [_Z8update_xPdS_S_i_param_1];
	ld.param.u64 	%rd6, [_Z8update_xPdS_S_i_param_2];
	ld.param.u32 	%r12, [_Z8update_xPdS_S_i_param_3];
	cvta.to.global.u64 	%rd1, %rd4;
	cvta.to.global.u64 	%rd2, %rd6;
	cvta.to.global.u64 	%rd3, %rd5;
	mov.u32 	%r13, %ctaid.x;
	mov.u32 	%r14, %ntid.x;
	mov.u32 	%r15, %tid.x;
	mad.lo.s32 	%r29, %r13, %r14, %r15;
	mov.u32 	%r16, %nctaid.x;
	mul.lo.s32 	%r2, %r16, %r14;
	setp.ge.s32 	%p1, %r29, %r12;
	@%p1 bra 	$L__BB0_7;
	add.s32 	%r17, %r29, %r2;
	max.s32 	%r18, %r12, %r17;
	setp.lt.s32 	%p2, %r17, %r12;
	selp.u32 	%r19, 1, 0, %p2;
	add.s32 	%r20, %r17, %r19;
	sub.s32 	%r21, %r18, %r20;
	div.u32 	%r22, %r21, %r2;
	add.s32 	%r3, %r22, %r19;
	and.b32  	%r23, %r3, 3;
	setp.eq.s32 	%p3, %r23, 3;
	@%p3 bra 	$L__BB0_4;
	add.s32 	%r24, %r3, 1;
	and.b32  	%r25, %r24, 3;
	neg.s32 	%r27, %r25;
$L__BB0_3:
	.pragma "nounroll";
	mul.wide.s32 	%rd7, %r29, 8;
	add.s64 	%rd8, %rd1, %rd7;
	add.s64 	%rd9, %rd2, %rd7;
	add.s64 	%rd10, %rd3, %rd7;
	ld.global.f64 	%fd1, [%rd10];
	mul.f64 	%fd2, %fd1, 0d3FE5555555555555;
	ld.global.f64 	%fd3, [%rd9];
	div.rn.f64 	%fd4, %fd2, %fd3;
	ld.global.f64 	%fd5, [%rd8];
	fma.rn.f64 	%fd6, %fd5, 0d3FD5555555555555, %fd4;
	st.global.f64 	[%rd8], %fd6;
	add.s32 	%r29, %r29, %r2;
	add.s32 	%r27, %r27, 1;
	setp.ne.s32 	%p4, %r27, 0;
	@%p4 bra 	$L__BB0_3;
$L__BB0_4:
	setp.lt.u32 	%p5, %r3, 3;
	@%p5 bra 	$L__BB0_7;
	mul.wide.s32 	%rd15, %r2, 8;
	shl.b32 	%r26, %r2, 2;
$L__BB0_6:
	mul.wide.s32 	%rd11, %r29, 8;
	add.s64 	%rd12, %rd3, %rd11;
	ld.global.f64 	%fd7, [%rd12];
	mul.f64 	%fd8, %fd7, 0d3FE5555555555555;
	add.s64 	%rd13, %rd2, %rd11;
	ld.global.f64 	%fd9, [%rd13];
	div.rn.f64 	%fd10, %fd8, %fd9;
	add.s64 	%rd14, %rd1, %rd11;
	ld.global.f64 	%fd11, [%rd14];
	fma.rn.f64 	%fd12, %fd11, 0d3FD5555555555555, %fd10;
	st.global.f64 	[%rd14], %fd12;
	add.s64 	%rd16, %rd12, %rd15;
	ld.global.f64 	%fd13, [%rd16];
	mul.f64 	%fd14, %fd13, 0d3FE5555555555555;
	add.s64 	%rd17, %rd13, %rd15;
	ld.global.f64 	%fd15, [%rd17];
	div.rn.f64 	%fd16, %fd14, %fd15;
	add.s64 	%rd18, %rd14, %rd15;
	ld.global.f64 	%fd17, [%rd18];
	fma.rn.f64 	%fd18, %fd17, 0d3FD5555555555555, %fd16;
	st.global.f64 	[%rd18], %fd18;
	add.s64 	%rd19, %rd16, %rd15;
	ld.global.f64 	%fd19, [%rd19];
	mul.f64 	%fd20, %fd19, 0d3FE5555555555555;
	add.s64 	%rd20, %rd17, %rd15;
	ld.global.f64 	%fd21, [%rd20];
	div.rn.f64 	%fd22, %fd20, %fd21;
	add.s64 	%rd21, %rd18, %rd15;
	ld.global.f64 	%fd23, [%rd21];
	fma.rn.f64 	%fd24, %fd23, 0d3FD5555555555555, %fd22;
	st.global.f64 	[%rd21], %fd24;
	add.s64 	%rd22, %rd19, %rd15;
	ld.global.f64 	%fd25, [%rd22];
	mul.f64 	%fd26, %fd25, 0d3FE5555555555555;
	add.s64 	%rd23, %rd20, %rd15;
	ld.global.f64 	%fd27, [%rd23];
	div.rn.f64 	%fd28, %fd26, %fd27;
	add.s64 	%rd24, %rd21, %rd15;
	ld.global.f64 	%fd29, [%rd24];
	fma.rn.f64 	%fd30, %fd29, 0d3FD5555555555555, %fd28;
	st.global.f64 	[%rd24], %fd30;
	add.s32 	%r29, %r26, %r29;
	setp.lt.s32 	%p6, %r29, %r12;
	@%p6 bra 	$L__BB0_6;
$L__BB0_7:
	ret;

}


// ===== COMPILED SASS (sm_100) =====

	.target	sm_100

	.elftype	@"ET_EXEC"


//--------------------- .note.nv.tkinfo           --------------------------
	.section	.note.nv.tkinfo,"",@"SHT_NOTE"
	.sectionflags	@"SHF_NOTE_NV_TKINFO"
	.tkinfo
        /*0018*/ 	.word	0x00000002
        /*0030*/ 	.string	""
        /*0030*/ 	.string	"ptxas"
        /*0030*/ 	.string	"Cuda compilation tools, release 13.0, V13.0.88"
        /*0030*/ 	.string	"Build cuda_13.0.r13.0/compiler.36424714_0"
        /*0030*/ 	.string	"-arch sm_100 -m 64 "



//--------------------- .note.nv.cuinfo           --------------------------
	.section	.note.nv.cuinfo,"",@"SHT_NOTE"
	.sectionflags	@"SHF_NOTE_NV_CUINFO"
        /*0018*/ 	.short	0x0002
        /*001a*/ 	.short	0x0064
        /*001c*/ 	.short	0x0082
	.zero		2


//--------------------- .nv.info                  --------------------------
	.section	.nv.info,"",@"SHT_CUDA_INFO"
	.align	4


	//----- nvinfo : EIATTR_REGCOUNT
	.align		4
        /*0000*/ 	.byte	0x04, 0x2f
        /*0002*/ 	.short	(.L_1 - .L_0)
	.align		4
.L_0:
        /*0004*/ 	.word	index@(_Z8update_xPdS_S_i)
        /*0008*/ 	.word	0x00000026


	//----- nvinfo : EIATTR_FRAME_SIZE
	.align		4
.L_1:
        /*000c*/ 	.byte	0x04, 0x11
        /*000e*/ 	.short	(.L_3 - .L_2)
	.align		4
.L_2:
        /*0010*/ 	.word	index@($__internal_0_$__cuda_sm20_div_rn_f64_full)
        /*0014*/ 	.word	0x00000000


	//----- nvinfo : EIATTR_FRAME_SIZE
	.align		4
.L_3:
        /*0018*/ 	.byte	0x04, 0x11
        /*001a*/ 	.short	(.L_5 - .L_4)
	.align		4
.L_4:
        /*001c*/ 	.word	index@(_Z8update_xPdS_S_i)
        /*0020*/ 	.word	0x00000000


	//----- nvinfo : EIATTR_MIN_STACK_SIZE
	.align		4
.L_5:
        /*0024*/ 	.byte	0x04, 0x12
        /*0026*/ 	.short	(.L_7 - .L_6)
	.align		4
.L_6:
        /*0028*/ 	.word	index@(_Z8update_xPdS_S_i)
        /*002c*/ 	.word	0x00000000
.L_7:


//--------------------- .nv.compat                --------------------------
	.section	.nv.compat,"",@"SHT_CUDA_COMPAT_INFO"
	.align	4
        /*0000*/ 	.byte	0x02, 0x09, 0x00, 0x00, 0x02, 0x02, 0x01, 0x00, 0x02, 0x05, 0x05, 0x00, 0x03, 0x07, 0x01, 0x01
        /*0010*/ 	.byte	0x02, 0x03, 0x00, 0x00, 0x02, 0x06, 0x01, 0x00, 0x04, 0x0b, 0x08, 0x00, 0x01, 0x00, 0x00, 0x00
        /*0020*/ 	.byte	0x00, 0x00, 0x00, 0x00


//--------------------- .nv.info._Z8update_xPdS_S_i --------------------------
	.section	.nv.info._Z8update_xPdS_S_i,"",@"SHT_CUDA_INFO"
	.sectionflags	@""
	.align	4


	//----- nvinfo : EIATTR_CUDA_API_VERSION
	.align		4
        /*0000*/ 	.byte	0x04, 0x37
        /*0002*/ 	.short	(.L_9 - .L_8)
.L_8:
        /*0004*/ 	.word	0x00000082


	//----- nvinfo : EIATTR_KPARAM_INFO
	.align		4
.L_9:
        /*0008*/ 	.byte	0x04, 0x17
        /*000a*/ 	.short	(.L_11 - .L_10)
.L_10:
        /*000c*/ 	.word	0x00000000
        /*0010*/ 	.short	0x0003
        /*0012*/ 	.short	0x0018
        /*0014*/ 	.byte	0x00, 0xf0, 0x11, 0x00


	//----- nvinfo : EIATTR_KPARAM_INFO
	.align		4
.L_11:
        /*0018*/ 	.byte	0x04, 0x17
        /*001a*/ 	.short	(.L_13 - .L_12)
.L_12:
        /*001c*/ 	.word	0x00000000
        /*0020*/ 	.short	0x0002
        /*0022*/ 	.short	0x0010
        /*0024*/ 	.byte	0x00, 0xf5, 0x21, 0x00


	//----- nvinfo : EIATTR_KPARAM_INFO
	.align		4
.L_13:
        /*0028*/ 	.byte	0x04, 0x17
        /*002a*/ 	.short	(.L_15 - .L_14)
.L_14:
        /*002c*/ 	.word	0x00000000
        /*0030*/ 	.short	0x0001
        /*0032*/ 	.short	0x0008
        /*0034*/ 	.byte	0x00, 0xf5, 0x21, 0x00


	//----- nvinfo : EIATTR_KPARAM_INFO
	.align		4
.L_15:
        /*0038*/ 	.byte	0x04, 0x17
        /*003a*/ 	.short	(.L_17 - .L_16)
.L_16:
        /*003c*/ 	.word	0x00000000
        /*0040*/ 	.short	0x0000
        /*0042*/ 	.short	0x0000
        /*0044*/ 	.byte	0x00, 0xf5, 0x21, 0x00


	//----- nvinfo : EIATTR_SPARSE_MMA_MASK
	.align		4
.L_17:
        /*0048*/ 	.byte	0x03, 0x50
        /*004a*/ 	.short	0x0000


	//----- nvinfo : EIATTR_MAXREG_COUNT
	.align		4
        /*004c*/ 	.byte	0x03, 0x1b
        /*004e*/ 	.short	0x00ff


	//----- nvinfo : EIATTR_MERCURY_ISA_VERSION
	.align		4
        /*0050*/ 	.byte	0x03, 0x5f
        /*0052*/ 	.short	0x0101


	//----- nvinfo : EIATTR_VRC_CTA_INIT_COUNT
	.align		4
        /*0054*/ 	.byte	0x02, 0x4a
	.zero		1
	.zero		1


	//----- nvinfo : EIATTR_EXIT_INSTR_OFFSETS
	.align		4
        /*0058*/ 	.byte	0x04, 0x1c
        /*005a*/ 	.short	(.L_19 - .L_18)


	//   ....[0]....
.L_18:
        /*005c*/ 	.word	0x00000090


	//   ....[1]....
        /*0060*/ 	.word	0x00000590


	//   ....[2]....
        /*0064*/ 	.word	0x00000e20


	//----- nvinfo : EIATTR_CRS_STACK_SIZE
	.align		4
.L_19:
        /*0068*/ 	.byte	0x04, 0x1e
        /*006a*/ 	.short	(.L_21 - .L_20)
.L_20:
        /*006c*/ 	.word	0x00000000


	//----- nvinfo : EIATTR_CBANK_PARAM_SIZE
	.align		4
.L_21:
        /*0070*/ 	.byte	0x03, 0x19
        /*0072*/ 	.short	0x001c


	//----- nvinfo : EIATTR_PARAM_CBANK
	.align		4
        /*0074*/ 	.byte	0x04, 0x0a
        /*0076*/ 	.short	(.L_23 - .L_22)
	.align		4
.L_22:
        /*0078*/ 	.word	index@(.nv.constant0._Z8update_xPdS_S_i)
        /*007c*/ 	.short	0x0380
        /*007e*/ 	.short	0x001c


	//----- nvinfo : EIATTR_SW_WAR
	.align		4
.L_23:
        /*0080*/ 	.byte	0x04, 0x36
        /*0082*/ 	.short	(.L_25 - .L_24)
.L_24:
        /*0084*/ 	.word	0x00000008
.L_25:


//--------------------- .nv.callgraph             --------------------------
	.section	.nv.callgraph,"",@"SHT_CUDA_CALLGRAPH"
	.align	4
	.sectionentsize	8
	.align		4
        /*0000*/ 	.word	0x00000000
	.align		4
        /*0004*/ 	.word	0xffffffff
	.align		4
        /*0008*/ 	.word	0x00000000
	.align		4
        /*000c*/ 	.word	0xfffffffe
	.align		4
        /*0010*/ 	.word	0x00000000
	.align		4
        /*0014*/ 	.word	0xfffffffd
	.align		4
        /*0018*/ 	.word	0x00000000
	.align		4
        /*001c*/ 	.word	0xfffffffc


//--------------------- .text._Z8update_xPdS_S_i  --------------------------
	.section	.text._Z8update_xPdS_S_i,"ax",@progbits
	.align	128
        .global         _Z8update_xPdS_S_i
        .type           _Z8update_xPdS_S_i,@function
        .size           _Z8update_xPdS_S_i,(.L_x_20 - _Z8update_xPdS_S_i)
        .other          _Z8update_xPdS_S_i,@"STO_CUDA_ENTRY STV_DEFAULT"
_Z8update_xPdS_S_i:
.text._Z8update_xPdS_S_i:
[----:B------:R-:W-:Y:S01]  /*0000*/  LDC R1, c[0x0][0x37c] ;  /* 0x0000df00ff017b82 */ /* 0x000fe20000000800 */
[----:B------:R-:W0:Y:S07]  /*0010*/  S2R R0, SR_TID.X ;  /* 0x0000000000007919 */ /* 0x000e2e0000002100 */
[----:B------:R-:W0:Y:S01]  /*0020*/  S2UR UR4, SR_CTAID.X ;  /* 0x00000000000479c3 */ /* 0x000e220000002500 */
[----:B------:R-:W1:Y:S07]  /*0030*/  LDCU UR6, c[0x0][0x398] ;  /* 0x00007300ff0677ac */ /* 0x000e6e0008000800 */
[----:B------:R-:W0:Y:S01]  /*0040*/  LDC R3, c[0x0][0x360] ;  /* 0x0000d800ff037b82 */ /* 0x000e220000000800 */
[----:B------:R-:W2:Y:S01]  /*0050*/  LDCU UR5, c[0x0][0x370] ;  /* 0x00006e00ff0577ac */ /* 0x000ea20008000800 */
[----:B0-----:R-:W-:-:S02]  /*0060*/  IMAD R0, R3, UR4, R0 ;  /* 0x0000000403007c24 */ /* 0x001fc4000f8e0200 */
[----:B--2---:R-:W-:-:S03]  /*0070*/  IMAD R3, R3, UR5, RZ ;  /* 0x0000000503037c24 */ /* 0x004fc6000f8e02ff */
[----:B-1----:R-:W-:-:S13]  /*0080*/  ISETP.GE.AND P0, PT, R0, UR6, PT ;  /* 0x0000000600007c0c */ /* 0x002fda000bf06270 */
[----:B------:R-:W-:Y:S05]  /*0090*/  @P0 EXIT ;  /* 0x000000000000094d */ /* 0x000fea0003800000 */
[----:B------:R-:W0:Y:S01]  /*00a0*/  I2F.U32.RP R6, R3 ;  /* 0x0000000300067306 */ /* 0x000e220000209000 */
[C---:B------:R-:W-:Y:S01]  /*00b0*/  IMAD.IADD R2, R3.reuse, 0x1, R0 ;  /* 0x0000000103027824 */ /* 0x040fe200078e0200 */
[----:B------:R-:W-:Y:S01]  /*00c0*/  ISETP.NE.U32.AND P2, PT, R3, RZ, PT ;  /* 0x000000ff0300720c */ /* 0x000fe20003f45070 */
[----:B------:R-:W-:Y:S01]  /*00d0*/  IMAD.MOV R11, RZ, RZ, -R3 ;  /* 0x000000ffff0b7224 */ /* 0x000fe200078e0a03 */
[----:B------:R-:W1:Y:S01]  /*00e0*/  LDCU.64 UR4, c[0x0][0x358] ;  /* 0x00006b00ff0477ac */ /* 0x000e620008000a00 */
[----:B------:R-:W-:Y:S01]  /*00f0*/  BSSY.RECONVERGENT B0, `(.L_x_0) ;  /* 0x0000044000007945 */ /* 0x000fe20003800200 */
[C---:B------:R-:W-:Y:S02]  /*0100*/  ISETP.GE.AND P0, PT, R2.reuse, UR6, PT ;  /* 0x0000000602007c0c */ /* 0x040fe4000bf06270 */
[----:B------:R-:W-:Y:S02]  /*0110*/  VIMNMX R7, PT, PT, R2, UR6, !PT ;  /* 0x0000000602077c48 */ /* 0x000fe4000ffe0100 */
[----:B------:R-:W-:-:S04]  /*0120*/  SEL R9, RZ, 0x1, P0 ;  /* 0x00000001ff097807 */ /* 0x000fc80000000000 */
[----:B------:R-:W-:Y:S01]  /*0130*/  IADD3 R2, PT, PT, R7, -R2, -R9 ;  /* 0x8000000207027210 */ /* 0x000fe20007ffe809 */
[----:B0-----:R-:W0:Y:S02]  /*0140*/  MUFU.RCP R6, R6 ;  /* 0x0000000600067308 */ /* 0x001e240000001000 */
[----:B0-----:R-:W-:-:S06]  /*0150*/  VIADD R4, R6, 0xffffffe ;  /* 0x0ffffffe06047836 */ /* 0x001fcc0000000000 */
[----:B------:R0:W2:Y:S02]  /*0160*/  F2I.FTZ.U32.TRUNC.NTZ R5, R4 ;  /* 0x0000000400057305 */ /* 0x0000a4000021f000 */
[----:B0-----:R-:W-:Y:S02]  /*0170*/  IMAD.MOV.U32 R4, RZ, RZ, RZ ;  /* 0x000000ffff047224 */ /* 0x001fe400078e00ff */
[----:B--2---:R-:W-:-:S04]  /*0180*/  IMAD R11, R11, R5, RZ ;  /* 0x000000050b0b7224 */ /* 0x004fc800078e02ff */
[----:B------:R-:W-:-:S06]  /*0190*/  IMAD.HI.U32 R5, R5, R11, R4 ;  /* 0x0000000b05057227 */ /* 0x000fcc00078e0004 */
[----:B------:R-:W-:-:S04]  /*01a0*/  IMAD.HI.U32 R4, R5, R2, RZ ;  /* 0x0000000205047227 */ /* 0x000fc800078e00ff */
[----:B------:R-:W-:-:S04]  /*01b0*/  IMAD.MOV R5, RZ, RZ, -R4 ;  /* 0x000000ffff057224 */ /* 0x000fc800078e0a04 */
[----:B------:R-:W-:-:S05]  /*01c0*/  IMAD R2, R3, R5, R2 ;  /* 0x0000000503027224 */ /* 0x000fca00078e0202 */
[----:B------:R-:W-:-:S13]  /*01d0*/  ISETP.GE.U32.AND P0, PT, R2, R3, PT ;  /* 0x000000030200720c */ /* 0x000fda0003f06070 */
[----:B------:R-:W-:Y:S01]  /*01e0*/  @P0 IADD3 R2, PT, PT, -R3, R2, RZ ;  /* 0x0000000203020210 */ /* 0x000fe20007ffe1ff */
[----:B------:R-:W-:-:S03]  /*01f0*/  @P0 VIADD R4, R4, 0x1 ;  /* 0x0000000104040836 */ /* 0x000fc60000000000 */
[----:B------:R-:W-:-:S13]  /*0200*/  ISETP.GE.U32.AND P1, PT, R2, R3, PT ;  /* 0x000000030200720c */ /* 0x000fda0003f26070 */
[----:B------:R-:W-:Y:S01]  /*0210*/  @P1 VIADD R4, R4, 0x1 ;  /* 0x0000000104041836 */ /* 0x000fe20000000000 */
[----:B------:R-:W-:-:S05]  /*0220*/  @!P2 LOP3.LUT R4, RZ, R3, RZ, 0x33, !PT ;  /* 0x00000003ff04a212 */ /* 0x000fca00078e33ff */
[----:B------:R-:W-:-:S05]  /*0230*/  IMAD.IADD R9, R9, 0x1, R4 ;  /* 0x0000000109097824 */ /* 0x000fca00078e0204 */
[----:B------:R-:W-:-:S04]  /*0240*/  LOP3.LUT R2, R9, 0x3, RZ, 0xc0, !PT ;  /* 0x0000000309027812 */ /* 0x000fc800078ec0ff */
[----:B------:R-:W-:-:S13]  /*0250*/  ISETP.NE.AND P0, PT, R2, 0x3, PT ;  /* 0x000000030200780c */ /* 0x000fda0003f05270 */
[----:B-1----:R-:W-:Y:S05]  /*0260*/  @!P0 BRA `(.L_x_1) ;  /* 0x0000000000b08947 */ /* 0x002fea0003800000 */
[----:B------:R-:W0:Y:S01]  /*0270*/  LDC.64 R16, c[0x0][0x390] ;  /* 0x0000e400ff107b82 */ /* 0x000e220000000a00 */
[----:B------:R-:W-:-:S05]  /*0280*/  VIADD R2, R9, 0x1 ;  /* 0x0000000109027836 */ /* 0x000fca0000000000 */
[----:B------:R-:W-:Y:S02]  /*0290*/  LOP3.LUT R2, R2, 0x3, RZ, 0xc0, !PT ;  /* 0x0000000302027812 */ /* 0x000fe400078ec0ff */
[----:B------:R-:W1:Y:S03]  /*02a0*/  LDC.64 R18, c[0x0][0x380] ;  /* 0x0000e000ff127b82 */ /* 0x000e660000000a00 */
[----:B------:R-:W-:-:S05]  /*02b0*/  IMAD.MOV R14, RZ, RZ, -R2 ;  /* 0x000000ffff0e7224 */ /* 0x000fca00078e0a02 */
[----:B------:R-:W2:Y:S02]  /*02c0*/  LDC.64 R12, c[0x0][0x388] ;  /* 0x0000e200ff0c7b82 */ /* 0x000ea40000000a00 */
.L_x_4:
[----:B0-----:R-:W-:-:S06]  /*02d0*/  IMAD.WIDE R20, R0, 0x8, R16 ;  /* 0x0000000800147825 */ /* 0x001fcc00078e0210 */
[----:B---3--:R-:W3:Y:S01]  /*02e0*/  LDG.E.64 R20, desc[UR4][R20.64] ;  /* 0x0000000414147981 */ /* 0x008ee2000c1e1b00 */
[----:B--2---:R-:W-:-:S06]  /*02f0*/  IMAD.WIDE R4, R0, 0x8, R12 ;  /* 0x0000000800047825 */ /* 0x004fcc00078e020c */
[----:B------:R-:W2:Y:S01]  /*0300*/  LDG.E.64 R4, desc[UR4][R4.64] ;  /* 0x0000000404047981 */ /* 0x000ea2000c1e1b00 */
[----:B------:R-:W-:Y:S01]  /*0310*/  HFMA2 R6, -RZ, RZ, 0, 5.9604644775390625e-08 ;  /* 0x00000001ff067431 */ /* 0x000fe200000001ff */
[----:B------:R-:W-:Y:S01]  /*0320*/  UMOV UR6, 0x55555555 ;  /* 0x5555555500067882 */ /* 0x000fe20000000000 */
[----:B------:R-:W-:Y:S01]  /*0330*/  UMOV UR7, 0x3fe55555 ;  /* 0x3fe5555500077882 */ /* 0x000fe20000000000 */
[----:B------:R-:W-:Y:S01]  /*0340*/  VIADD R14, R14, 0x1 ;  /* 0x000000010e0e7836 */ /* 0x000fe20000000000 */
[----:B------:R-:W-:Y:S04]  /*0350*/  BSSY.RECONVERGENT B1, `(.L_x_2) ;  /* 0x0000016000017945 */ /* 0x000fe80003800200 */
[----:B------:R-:W-:Y:S01]  /*0360*/  ISETP.NE.AND P1, PT, R14, RZ, PT ;  /* 0x000000ff0e00720c */ /* 0x000fe20003f25270 */
[----:B---3--:R-:W0:Y:S01]  /*0370*/  MUFU.RCP64H R7, R21 ;  /* 0x0000001500077308 */ /* 0x008e220000001800 */
[----:B--2---:R-:W-:-:S02]  /*0380*/  DMUL R22, R4, UR6 ;  /* 0x0000000604167c28 */ /* 0x004fc40008000000 */
[----:B0-----:R-:W-:-:S08]  /*0390*/  DFMA R10, -R20, R6, 1 ;  /* 0x3ff00000140a742b */ /* 0x001fd00000000106 */
[----:B------:R-:W-:Y:S01]  /*03a0*/  FSETP.GEU.AND P2, PT, |R23|, 6.5827683646048100446e-37, PT ;  /* 0x036000001700780b */ /* 0x000fe20003f4e200 */
[----:B------:R-:W-:-:S08]  /*03b0*/  DFMA R10, R10, R10, R10 ;  /* 0x0000000a0a0a722b */ /* 0x000fd0000000000a */
[----:B------:R-:W-:-:S08]  /*03c0*/  DFMA R10, R6, R10, R6 ;  /* 0x0000000a060a722b */ /* 0x000fd00000000006 */
[----:B------:R-:W-:-:S08]  /*03d0*/  DFMA R6, -R20, R10, 1 ;  /* 0x3ff000001406742b */ /* 0x000fd0000000010a */
[----:B------:R-:W-:-:S08]  /*03e0*/  DFMA R6, R10, R6, R10 ;  /* 0x000000060a06722b */ /* 0x000fd0000000000a */
[----:B------:R-:W-:-:S08]  /*03f0*/  DMUL R10, R22, R6 ;  /* 0x00000006160a7228 */ /* 0x000fd00000000000 */
[----:B------:R-:W-:-:S08]  /*0400*/  DFMA R4, -R20, R10, R22 ;  /* 0x0000000a1404722b */ /* 0x000fd00000000116 */
[----:B------:R-:W-:Y:S01]  /*0410*/  DFMA R4, R6, R4, R10 ;  /* 0x000000040604722b */ /* 0x000fe2000000000a */
[----:B-1----:R-:W-:-:S09]  /*0420*/  IMAD.WIDE R10, R0, 0x8, R18 ;  /* 0x00000008000a7825 */ /* 0x002fd200078e0212 */
[----:B------:R-:W-:-:S05]  /*0430*/  FFMA R2, RZ, R21, R5 ;  /* 0x00000015ff027223 */ /* 0x000fca0000000005 */
[----:B------:R-:W-:-:S13]  /*0440*/  FSETP.GT.AND P0, PT, |R2|, 1.469367938527859385e-39, PT ;  /* 0x001000000200780b */ /* 0x000fda0003f04200 */
[----:B------:R-:W-:Y:S05]  /*0450*/  @P0 BRA P2, `(.L_x_3) ;  /* 0x0000000000140947 */ /* 0x000fea0001000000 */
[----:B------:R-:W-:Y:S01]  /*0460*/  IMAD.MOV.U32 R4, RZ, RZ, R22 ;  /* 0x000000ffff047224 */ /* 0x000fe200078e0016 */
[----:B------:R-:W-:Y:S01]  /*0470*/  MOV R2, 0x4b0 ;  /* 0x000004b000027802 */ /* 0x000fe20000000f00 */
[----:B------:R-:W-:Y:S02]  /*0480*/  IMAD.MOV.U32 R7, RZ, RZ, R23 ;  /* 0x000000ffff077224 */ /* 0x000fe400078e0017 */
[----:B------:R-:W-:-:S07]  /*0490*/  IMAD.MOV.U32 R5, RZ, RZ, R21 ;  /* 0x000000ffff057224 */ /* 0x000fce00078e0015 */
[----:B------:R-:W-:Y:S05]  /*04a0*/  CALL.REL.NOINC `($__internal_0_$__cuda_sm20_div_rn_f64_full) ;  /* 0x0000000800607944 */ /* 0x000fea0003c00000 */
.L_x_3:
[----:B------:R-:W-:Y:S05]  /*04b0*/  BSYNC.RECONVERGENT B1 ;  /* 0x0000000000017941 */ /* 0x000fea0003800200 */
.L_x_2:
[----:B------:R-:W2:Y:S01]  /*04c0*/  LDG.E.64 R6, desc[UR4][R10.64] ;  /* 0x000000040a067981 */ /* 0x000ea2000c1e1b00 */
[----:B------:R-:W-:Y:S01]  /*04d0*/  UMOV UR6, 0x55555555 ;  /* 0x5555555500067882 */ /* 0x000fe20000000000 */
[----:B------:R-:W-:Y:S01]  /*04e0*/  UMOV UR7, 0x3fd55555 ;  /* 0x3fd5555500077882 */ /* 0x000fe20000000000 */
[----:B------:R-:W-:Y:S01]  /*04f0*/  IMAD.IADD R0, R3, 0x1, R0 ;  /* 0x0000000103007824 */ /* 0x000fe200078e0200 */
[----:B--2---:R-:W-:-:S07]  /*0500*/  DFMA R6, R6, UR6, R4 ;  /* 0x0000000606067c2b */ /* 0x004fce0008000004 */
[----:B------:R3:W-:Y:S01]  /*0510*/  STG.E.64 desc[UR4][R10.64], R6 ;  /* 0x000000060a007986 */ /* 0x0007e2000c101b04 */
[----:B------:R-:W-:Y:S05]  /*0520*/  @P1 BRA `(.L_x_4) ;  /* 0xfffffffc00681947 */ /* 0x000fea000383ffff */
.L_x_1:
[----:B------:R-:W-:Y:S05]  /*0530*/  BSYNC.RECONVERGENT B0 ;  /* 0x0000000000007941 */ /* 0x000fea0003800200 */
.L_x_0:
[----:B------:R-:W0:Y:S01]  /*0540*/  LDC.64 R14, c[0x0][0x390] ;  /* 0x0000e400ff0e7b82 */ /* 0x000e220000000a00 */
[----:B------:R-:W-:Y:S01]  /*0550*/  ISETP.GE.U32.AND P0, PT, R9, 0x3, PT ;  /* 0x000000030900780c */ /* 0x000fe20003f06070 */
[----:B------:R-:W1:Y:S06]  /*0560*/  LDCU UR8, c[0x0][0x398] ;  /* 0x00007300ff0877ac */ /* 0x000e6c0008000800 */
[----:B------:R-:W2:Y:S08]  /*0570*/  LDC.64 R12, c[0x0][0x388] ;  /* 0x0000e200ff0c7b82 */ /* 0x000eb00000000a00 */
[----:B---3--:R-:W3:Y:S01]  /*0580*/  LDC.64 R10, c[0x0][0x380] ;  /* 0x0000e000ff0a7b82 */ /* 0x008ee20000000a00 */
[----:B-1----:R-:W-:Y:S05]  /*0590*/  @!P0 EXIT ;  /* 0x000000000000894d */ /* 0x002fea0003800000 */
.L_x_13:
[----:B0-----:R-:W-:-:S05]  /*05a0*/  IMAD.WIDE R16, R0, 0x8, R14 ;  /* 0x0000000800107825 */ /* 0x001fca00078e020e */
[----:B------:R-:W4:Y:S01]  /*05b0*/  LDG.E.64 R20, desc[UR4][R16.64] ;  /* 0x0000000410147981 */ /* 0x000f22000c1e1b00 */
[----:B--2---:R-:W-:-:S05]  /*05c0*/  IMAD.WIDE R18, R0, 0x8, R12 ;  /* 0x0000000800127825 */ /* 0x004fca00078e020c */
[----:B------:R-:W2:Y:S01]  /*05d0*/  LDG.E.64 R4, desc[UR4][R18.64] ;  /* 0x0000000412047981 */ /* 0x000ea2000c1e1b00 */
[----:B-1----:R-:W-:Y:S01]  /*05e0*/  MOV R6, 0x1 ;  /* 0x0000000100067802 */ /* 0x002fe20000000f00 */
[----:B------:R-:W-:Y:S01]  /*05f0*/  UMOV UR6, 0x55555555 ;  /* 0x5555555500067882 */ /* 0x000fe20000000000 */
[----:B------:R-:W-:Y:S01]  /*0600*/  UMOV UR7, 0x3fe55555 ;  /* 0x3fe5555500077882 */ /* 0x000fe20000000000 */
[----:B------:R-:W-:Y:S01]  /*0610*/  BSSY.RECONVERGENT B0, `(.L_x_5) ;  /* 0x0000014000007945 */ /* 0x000fe20003800200 */
[----:B----4-:R-:W0:Y:S01]  /*0620*/  MUFU.RCP64H R7, R21 ;  /* 0x0000001500077308 */ /* 0x010e220000001800 */
[----:B--2---:R-:W-:-:S10]  /*0630*/  DMUL R22, R4, UR6 ;  /* 0x0000000604167c28 */ /* 0x004fd40008000000 */
[----:B------:R-:W-:Y:S01]  /*0640*/  FSETP.GEU.AND P1, PT, |R23|, 6.5827683646048100446e-37, PT ;  /* 0x036000001700780b */ /* 0x000fe20003f2e200 */
[----:B0-----:R-:W-:-:S08]  /*0650*/  DFMA R8, -R20, R6, 1 ;  /* 0x3ff000001408742b */ /* 0x001fd00000000106 */
[----:B------:R-:W-:-:S08]  /*0660*/  DFMA R8, R8, R8, R8 ;  /* 0x000000080808722b */ /* 0x000fd00000000008 */
[----:B------:R-:W-:-:S08]  /*0670*/  DFMA R8, R6, R8, R6 ;  /* 0x000000080608722b */ /* 0x000fd00000000006 */
[----:B------:R-:W-:-:S08]  /*0680*/  DFMA R6, -R20, R8, 1 ;  /* 0x3ff000001406742b */ /* 0x000fd00000000108 */
[----:B------:R-:W-:-:S08]  /*0690*/  DFMA R6, R8, R6, R8 ;  /* 0x000000060806722b */ /* 0x000fd00000000008 */
[----:B------:R-:W-:-:S08]  /*06a0*/  DMUL R4, R22, R6 ;  /* 0x0000000616047228 */ /* 0x000fd00000000000 */
[----:B------:R-:W-:-:S08]  /*06b0*/  DFMA R8, -R20, R4, R22 ;  /* 0x000000041408722b */ /* 0x000fd00000000116 */
[----:B------:R-:W-:-:S10]  /*06c0*/  DFMA R4, R6, R8, R4 ;  /* 0x000000080604722b */ /* 0x000fd40000000004 */
[----:B------:R-:W-:-:S05]  /*06d0*/  FFMA R2, RZ, R21, R5 ;  /* 0x00000015ff027223 */ /* 0x000fca0000000005 */
[----:B------:R-:W-:-:S13]  /*06e0*/  FSETP.GT.AND P0, PT, |R2|, 1.469367938527859385e-39, PT ;  /* 0x001000000200780b */ /* 0x000fda0003f04200 */
[----:B------:R-:W-:Y:S05]  /*06f0*/  @P0 BRA P1, `(.L_x_6) ;  /* 0x0000000000140947 */ /* 0x000fea0000800000 */
[----:B------:R-:W-:Y:S01]  /*0700*/  IMAD.MOV.U32 R4, RZ, RZ, R22 ;  /* 0x000000ffff047224 */ /* 0x000fe200078e0016 */
[----:B------:R-:W-:Y:S01]  /*0710*/  MOV R2, 0x750 ;  /* 0x0000075000027802 */ /* 0x000fe20000000f00 */
[----:B------:R-:W-:Y:S02]  /*0720*/  IMAD.MOV.U32 R7, RZ, RZ, R23 ;  /* 0x000000ffff077224 */ /* 0x000fe400078e0017 */
[----:B------:R-:W-:-:S07]  /*0730*/  IMAD.MOV.U32 R5, RZ, RZ, R21 ;  /* 0x000000ffff057224 */ /* 0x000fce00078e0015 */
[----:B---3--:R-:W-:Y:S05]  /*0740*/  CALL.REL.NOINC `($__internal_0_$__cuda_sm20_div_rn_f64_full) ;  /* 0x0000000400b87944 */ /* 0x008fea0003c00000 */
.L_x_6:
[----:B------:R-:W-:Y:S05]  /*0750*/  BSYNC.RECONVERGENT B0 ;  /* 0x0000000000007941 */ /* 0x000fea0003800200 */
.L_x_5:
[----:B---3--:R-:W-:-:S05]  /*0760*/  IMAD.WIDE R24, R0, 0x8, R10 ;  /* 0x0000000800187825 */ /* 0x008fca00078e020a */
[----:B------:R-:W2:Y:S01]  /*0770*/  LDG.E.64 R6, desc[UR4][R24.64] ;  /* 0x0000000418067981 */ /* 0x000ea2000c1e1b00 */
[----:B------:R-:W-:Y:S01]  /*0780*/  UMOV UR6, 0x55555555 ;  /* 0x5555555500067882 */ /* 0x000fe20000000000 */
[----:B------:R-:W-:Y:S01]  /*0790*/  UMOV UR7, 0x3fd55555 ;  /* 0x3fd5555500077882 */ /* 0x000fe20000000000 */
[----:B------:R-:W-:-:S04]  /*07a0*/  IMAD.WIDE R16, R3, 0x8, R16 ;  /* 0x0000000803107825 */ /* 0x000fc800078e0210 */
[----:B------:R-:W-:Y:S01]  /*07b0*/  IMAD.WIDE R18, R3, 0x8, R18 ;  /* 0x0000000803127825 */ /* 0x000fe200078e0212 */
[----:B--2---:R-:W-:-:S07]  /*07c0*/  DFMA R6, R6, UR6, R4 ;  /* 0x0000000606067c2b */ /* 0x004fce0008000004 */
[----:B------:R0:W-:Y:S04]  /*07d0*/  STG.E.64 desc[UR4][R24.64], R6 ;  /* 0x0000000618007986 */ /* 0x0001e8000c101b04 */
[----:B------:R-:W2:Y:S04]  /*07e0*/  LDG.E.64 R20, desc[UR4][R16.64] ;  /* 0x0000000410147981 */ /* 0x000ea8000c1e1b00 */
[----:B------:R-:W3:Y:S01]  /*07f0*/  LDG.E.64 R4, desc[UR4][R18.64] ;  /* 0x0000000412047981 */ /* 0x000ee2000c1e1b00 */
[----:B------:R-:W-:Y:S01]  /*0800*/  IMAD.MOV.U32 R8, RZ, RZ, 0x1 ;  /* 0x00000001ff087424 */ /* 0x000fe200078e00ff */
[----:B------:R-:W-:Y:S01]  /*0810*/  UMOV UR7, 0x3fe55555 ;  /* 0x3fe5555500077882 */ /* 0x000fe20000000000 */
[----:B------:R-:W-:Y:S01]  /*0820*/  BSSY.RECONVERGENT B0, `(.L_x_7) ;  /* 0x0000014000007945 */ /* 0x000fe20003800200 */
[----:B--2---:R-:W1:Y:S01]  /*0830*/  MUFU.RCP64H R9, R21 ;  /* 0x0000001500097308 */ /* 0x004e620000001800 */
[----:B---3--:R-:W-:-:S10]  /*0840*/  DMUL R26, R4, UR6 ;  /* 0x00000006041a7c28 */ /* 0x008fd40008000000 */
[----:B------:R-:W-:Y:S01]  /*0850*/  FSETP.GEU.AND P1, PT, |R27|, 6.5827683646048100446e-37, PT ;  /* 0x036000001b00780b */ /* 0x000fe20003f2e200 */
[----:B-1----:R-:W-:-:S08]  /*0860*/  DFMA R22, -R20, R8, 1 ;  /* 0x3ff000001416742b */ /* 0x002fd00000000108 */
[----:B------:R-:W-:-:S08]  /*0870*/  DFMA R22, R22, R22, R22 ;  /* 0x000000161616722b */ /* 0x000fd00000000016 */
[----:B------:R-:W-:-:S08]  /*0880*/  DFMA R22, R8, R22, R8 ;  /* 0x000000160816722b */ /* 0x000fd00000000008 */
[----:B------:R-:W-:-:S08]  /*0890*/  DFMA R8, -R20, R22, 1 ;  /* 0x3ff000001408742b */ /* 0x000fd00000000116 */
[----:B------:R-:W-:-:S08]  /*08a0*/  DFMA R8, R22, R8, R22 ;  /* 0x000000081608722b */ /* 0x000fd00000000016 */
[----:B------:R-:W-:-:S08]  /*08b0*/  DMUL R4, R26, R8 ;  /* 0x000000081a047228 */ /* 0x000fd00000000000 */
[----:B0-----:R-:W-:-:S08]  /*08c0*/  DFMA R6, -R20, R4, R26 ;  /* 0x000000041406722b */ /* 0x001fd0000000011a */
[----:B------:R-:W-:-:S10]  /*08d0*/  DFMA R4, R8, R6, R4 ;  /* 0x000000060804722b */ /* 0x000fd40000000004 */
[----:B------:R-:W-:-:S05]  /*08e0*/  FFMA R2, RZ, R21, R5 ;  /* 0x00000015ff027223 */ /* 0x000fca0000000005 */
[----:B------:R-:W-:-:S13]  /*08f0*/  FSETP.GT.AND P0, PT, |R2|, 1.469367938527859385e-39, PT ;  /* 0x001000000200780b */ /* 0x000fda0003f04200 */
[----:B------:R-:W-:Y:S05]  /*0900*/  @P0 BRA P1, `(.L_x_8) ;  /* 0x0000000000140947 */ /* 0x000fea0000800000 */
[----:B------:R-:W-:Y:S01]  /*0910*/  MOV R4, R26 ;  /* 0x0000001a00047202 */ /* 0x000fe20000000f00 */
[----:B------:R-:W-:Y:S01]  /*0920*/  IMAD.MOV.U32 R7, RZ, RZ, R27 ;  /* 0x000000ffff077224 */ /* 0x000fe200078e001b */
[----:B------:R-:W-:Y:S01]  /*0930*/  MOV R2, 0x960 ;  /* 0x0000096000027802 */ /* 0x000fe20000000f00 */
[----:B------:R-:W-:-:S07]  /*0940*/  IMAD.MOV.U32 R5, RZ, RZ, R21 ;  /* 0x000000ffff057224 */ /* 0x000fce00078e0015 */
[----:B------:R-:W-:Y:S05]  /*0950*/  CALL.REL.NOINC `($__internal_0_$__cuda_sm20_div_rn_f64_full) ;  /* 0x0000000400347944 */ /* 0x000fea0003c00000 */
.L_x_8:
[----:B------:R-:W-:Y:S05]  /*0960*/  BSYNC.RECONVERGENT B0 ;  /* 0x0000000000007941 */ /* 0x000fea0003800200 */
.L_x_7:
[----:B------:R-:W-:-:S05]  /*0970*/  IMAD.WIDE R24, R3, 0x8, R24 ;  /* 0x0000000803187825 */ /* 0x000fca00078e0218 */
        /* <DEDUP_REMOVED lines=26> */
[----:B------:R-:W-:Y:S01]  /*0b20*/  IMAD.MOV.U32 R4, RZ, RZ, R26 ;  /* 0x000000ffff047224 */ /* 0x000fe200078e001a */
[----:B------:R-:W-:Y:S01]  /*0b30*/  MOV R7, R27 ;  /* 0x0000001b00077202 */ /* 0x000fe20000000f00 */
[----:B------:R-:W-:Y:S01]  /*0b40*/  IMAD.MOV.U32 R5, RZ, RZ, R21 ;  /* 0x000000ffff057224 */ /* 0x000fe200078e0015 */
[----:B------:R-:W-:-:S07]  /*0b50*/  MOV R2, 0xb70 ;  /* 0x00000b7000027802 */ /* 0x000fce0000000f00 */
[----:B------:R-:W-:Y:S05]  /*0b60*/  CALL.REL.NOINC `($__internal_0_$__cuda_sm20_div_rn_f64_full) ;  /* 0x0000000000b07944 */ /* 0x000fea0003c00000 */
.L_x_10:
[----:B------:R-:W-:Y:S05]  /*0b70*/  BSYNC.RECONVERGENT B0 ;  /* 0x0000000000007941 */ /* 0x000fea0003800200 */
.L_x_9:
        /* <DEDUP_REMOVED lines=21> */
[----:B0-----:R-:W-:-:S08]  /*0cd0*/  DMUL R6, R16, R4 ;  /* 0x0000000410067228 */ /* 0x001fd00000000000 */
[----:B------:R-:W-:-:S08]  /*0ce0*/  DFMA R8, -R20, R6, R16 ;  /* 0x000000061408722b */ /* 0x000fd00000000110 */
        /* <DEDUP_REMOVED lines=9> */
.L_x_12:
[----:B------:R-:W-:Y:S05]  /*0d80*/  BSYNC.RECONVERGENT B0 ;  /* 0x0000000000007941 */ /* 0x000fea0003800200 */
.L_x_11:
[----:B------:R-:W-:-:S05]  /*0d90*/  IMAD.WIDE R24, R3, 0x8, R24 ;  /* 0x0000000803187825 */ /* 0x000fca00078e0218 */
[----:B------:R-:W2:Y:S01]  /*0da0*/  LDG.E.64 R6, desc[UR4][R24.64] ;  /* 0x0000000418067981 */ /* 0x000ea2000c1e1b00 */
[----:B------:R-:W-:Y:S01]  /*0db0*/  UMOV UR6, 0x55555555 ;  /* 0x5555555500067882 */ /* 0x000fe20000000000 */
[----:B------:R-:W-:Y:S01]  /*0dc0*/  UMOV UR7, 0x3fd55555 ;  /* 0x3fd5555500077882 */ /* 0x000fe20000000000 */
[----:B------:R-:W-:-:S05]  /*0dd0*/  IMAD R0, R3, 0x4, R0 ;  /* 0x0000000403007824 */ /* 0x000fca00078e0200 */
[----:B------:R-:W-:Y:S01]  /*0de0*/  ISETP.GE.AND P0, PT, R0, UR8, PT ;  /* 0x0000000800007c0c */ /* 0x000fe2000bf06270 */
[----:B--2---:R-:W-:-:S07]  /*0df0*/  DFMA R6, R6, UR6, R4 ;  /* 0x0000000606067c2b */ /* 0x004fce0008000004 */
[----:B------:R1:W-:Y:S05]  /*0e00*/  STG.E.64 desc[UR4][R24.64], R6 ;  /* 0x0000000618007986 */ /* 0x0003ea000c101b04 */
[----:B------:R-:W-:Y:S05]  /*0e10*/  @!P0 BRA `(.L_x_13) ;  /* 0xfffffff400e08947 */ /* 0x000fea000383ffff */
[----:B------:R-:W-:Y:S05]  /*0e20*/  EXIT ;  /* 0x000000000000794d */ /* 0x000fea0003800000 */
        .weak           $__internal_0_$__cuda_sm20_div_rn_f64_full
        .type           $__internal_0_$__cuda_sm20_div_rn_f64_full,@function
        .size           $__internal_0_$__cuda_sm20_div_rn_f64_full,(.L_x_20 - $__internal_0_$__cuda_sm20_div_rn_f64_full)
$__internal_0_$__cuda_sm20_div_rn_f64_full:
[C---:B------:R-:W-:Y:S01]  /*0e30*/  FSETP.GEU.AND P0, PT, |R5|.reuse, 1.469367938527859385e-39, PT ;  /* 0x001000000500780b */ /* 0x040fe20003f0e200 */
[----:B------:R-:W-:Y:S01]  /*0e40*/  IMAD.MOV.U32 R22, RZ, RZ, R20 ;  /* 0x000000ffff167224 */ /* 0x000fe200078e0014 */
[----:B------:R-:W-:Y:S01]  /*0e50*/  LOP3.LUT R21, R5, 0x800fffff, RZ, 0xc0, !PT ;  /* 0x800fffff05157812 */ /* 0x000fe200078ec0ff */
[----:B------:R-:W-:Y:S01]  /*0e60*/  IMAD.MOV.U32 R23, RZ, RZ, R5 ;  /* 0x000000ffff177224 */ /* 0x000fe200078e0005 */
[----:B------:R-:W-:Y:S01]  /*0e70*/  MOV R29, R7 ;  /* 0x00000007001d7202 */ /* 0x000fe20000000f00 */
[----:B------:R-:W-:Y:S01]  /*0e80*/  IMAD.MOV.U32 R30, RZ, RZ, 0x1 ;  /* 0x00000001ff1e7424 */ /* 0x000fe200078e00ff */
[----:B------:R-:W-:Y:S01]  /*0e90*/  LOP3.LUT R21, R21, 0x3ff00000, RZ, 0xfc, !PT ;  /* 0x3ff0000015157812 */ /* 0x000fe200078efcff */
[----:B------:R-:W-:Y:S01]  /*0ea0*/  IMAD.MOV.U32 R28, RZ, RZ, R4 ;  /* 0x000000ffff1c7224 */ /* 0x000fe200078e0004 */
[C---:B------:R-:W-:Y:S01]  /*0eb0*/  FSETP.GEU.AND P3, PT, |R29|.reuse, 1.469367938527859385e-39, PT ;  /* 0x001000001d00780b */ /* 0x040fe20003f6e200 */
[----:B------:R-:W-:Y:S01]  /*0ec0*/  IMAD.MOV.U32 R6, RZ, RZ, 0x1ca00000 ;  /* 0x1ca00000ff067424 */ /* 0x000fe200078e00ff */
[----:B------:R-:W-:Y:S01]  /*0ed0*/  LOP3.LUT R4, R29, 0x7ff00000, RZ, 0xc0, !PT ;  /* 0x7ff000001d047812 */ /* 0x000fe200078ec0ff */
[----:B------:R-:W-:Y:S01]  /*0ee0*/  BSSY.RECONVERGENT B2, `(.L_x_14) ;  /* 0x0000054000027945 */ /* 0x000fe20003800200 */
[----:B------:R-:W-:Y:S01]  /*0ef0*/  LOP3.LUT R5, R5, 0x7ff00000, RZ, 0xc0, !PT ;  /* 0x7ff0000005057812 */ /* 0x000fe200078ec0ff */
[----:B------:R-:W-:-:S03]  /*0f00*/  @!P0 DMUL R20, R22, 8.98846567431157953865e+307 ;  /* 0x7fe0000016148828 */ /* 0x000fc60000000000 */
[----:B------:R-:W-:-:S03]  /*0f10*/  ISETP.GE.U32.AND P2, PT, R4, R5, PT ;  /* 0x000000050400720c */ /* 0x000fc60003f46070 */
[----:B------:R-:W0:Y:S01]  /*0f20*/  MUFU.RCP64H R31, R21 ;  /* 0x00000015001f7308 */ /* 0x000e220000001800 */
[----:B------:R-:W-:Y:S01]  /*0f30*/  SEL R8, R6, 0x63400000, !P2 ;  /* 0x6340000006087807 */ /* 0x000fe20005000000 */
[----:B------:R-:W-:Y:S01]  /*0f40*/  @!P3 IMAD.MOV.U32 R34, RZ, RZ, RZ ;  /* 0x000000ffff22b224 */ /* 0x000fe200078e00ff */
[----:B------:R-:W-:Y:S02]  /*0f50*/  @!P3 LOP3.LUT R7, R23, 0x7ff00000, RZ, 0xc0, !PT ;  /* 0x7ff000001707b812 */ /* 0x000fe400078ec0ff */
[----:B------:R-:W-:Y:S02]  /*0f60*/  @!P0 LOP3.LUT R5, R21, 0x7ff00000, RZ, 0xc0, !PT ;  /* 0x7ff0000015058812 */ /* 0x000fe400078ec0ff */
[----:B------:R-:W-:-:S04]  /*0f70*/  @!P3 ISETP.GE.U32.AND P4, PT, R4, R7, PT ;  /* 0x000000070400b20c */ /* 0x000fc80003f86070 */
[----:B------:R-:W-:-:S04]  /*0f80*/  @!P3 SEL R7, R6, 0x63400000, !P4 ;  /* 0x634000000607b807 */ /* 0x000fc80006000000 */
[----:B------:R-:W-:Y:S01]  /*0f90*/  @!P3 LOP3.LUT R7, R7, 0x80000000, R29, 0xf8, !PT ;  /* 0x800000000707b812 */ /* 0x000fe200078ef81d */
[----:B0-----:R-:W-:-:S03]  /*0fa0*/  DFMA R26, R30, -R20, 1 ;  /* 0x3ff000001e1a742b */ /* 0x001fc60000000814 */
[----:B------:R-:W-:-:S05]  /*0fb0*/  @!P3 LOP3.LUT R35, R7, 0x100000, RZ, 0xfc, !PT ;  /* 0x001000000723b812 */ /* 0x000fca00078efcff */
[----:B------:R-:W-:-:S08]  /*0fc0*/  DFMA R26, R26, R26, R26 ;  /* 0x0000001a1a1a722b */ /* 0x000fd0000000001a */
[----:B------:R-:W-:Y:S01]  /*0fd0*/  DFMA R30, R30, R26, R30 ;  /* 0x0000001a1e1e722b */ /* 0x000fe2000000001e */
[----:B------:R-:W-:Y:S01]  /*0fe0*/  LOP3.LUT R27, R8, 0x800fffff, R29, 0xf8, !PT ;  /* 0x800fffff081b7812 */ /* 0x000fe200078ef81d */
[----:B------:R-:W-:-:S06]  /*0ff0*/  IMAD.MOV.U32 R26, RZ, RZ, R28 ;  /* 0x000000ffff1a7224 */ /* 0x000fcc00078e001c */
[----:B------:R-:W-:Y:S02]  /*1000*/  DFMA R32, R30, -R20, 1 ;  /* 0x3ff000001e20742b */ /* 0x000fe40000000814 */
[----:B------:R-:W-:-:S06]  /*1010*/  @!P3 DFMA R26, R26, 2, -R34 ;  /* 0x400000001a1ab82b */ /* 0x000fcc0000000822 */
[----:B------:R-:W-:-:S04]  /*1020*/  DFMA R30, R30, R32, R30 ;  /* 0x000000201e1e722b */ /* 0x000fc8000000001e */
[----:B------:R-:W-:-:S04]  /*1030*/  @!P3 LOP3.LUT R4, R27, 0x7ff00000, RZ, 0xc0, !PT ;  /* 0x7ff000001b04b812 */ /* 0x000fc800078ec0ff */
[----:B------:R-:W-:Y:S01]  /*1040*/  IADD3 R7, PT, PT, R4, -0x1, RZ ;  /* 0xffffffff04077810 */ /* 0x000fe20007ffe0ff */
[----:B------:R-:W-:-:S03]  /*1050*/  DMUL R32, R30, R26 ;  /* 0x0000001a1e207228 */ /* 0x000fc60000000000 */
[----:B------:R-:W-:Y:S01]  /*1060*/  ISETP.GT.U32.AND P0, PT, R7, 0x7feffffe, PT ;  /* 0x7feffffe0700780c */ /* 0x000fe20003f04070 */
[----:B------:R-:W-:-:S04]  /*1070*/  VIADD R7, R5, 0xffffffff ;  /* 0xffffffff05077836 */ /* 0x000fc80000000000 */
[----:B------:R-:W-:Y:S01]  /*1080*/  DFMA R34, R32, -R20, R26 ;  /* 0x800000142022722b */ /* 0x000fe2000000001a */
[----:B------:R-:W-:-:S07]  /*1090*/  ISETP.GT.U32.OR P0, PT, R7, 0x7feffffe, P0 ;  /* 0x7feffffe0700780c */ /* 0x000fce0000704470 */
[----:B------:R-:W-:-:S06]  /*10a0*/  DFMA R30, R30, R34, R32 ;  /* 0x000000221e1e722b */ /* 0x000fcc0000000020 */
[----:B------:R-:W-:Y:S05]  /*10b0*/  @P0 BRA `(.L_x_15) ;  /* 0x0000000000780947 */ /* 0x000fea0003800000 */
[----:B------:R-:W-:Y:S01]  /*10c0*/  LOP3.LUT R4, R29, 0x7ff00000, RZ, 0xc0, !PT ;  /* 0x7ff000001d047812 */ /* 0x000fe200078ec0ff */
[----:B------:R-:W-:Y:S01]  /*10d0*/  IMAD.MOV.U32 R28, RZ, RZ, RZ ;  /* 0x000000ffff1c7224 */ /* 0x000fe200078e00ff */
[----:B------:R-:W-:-:S04]  /*10e0*/  LOP3.LUT R5, R23, 0x7ff00000, RZ, 0xc0, !PT ;  /* 0x7ff0000017057812 */ /* 0x000fc800078ec0ff */
[CC--:B------:R-:W-:Y:S02]  /*10f0*/  VIADDMNMX R7, R4.reuse, -R5.reuse, 0xb9600000, !PT ;  /* 0xb960000004077446 */ /* 0x0c0fe40007800905 */
[----:B------:R-:W-:Y:S02]  /*1100*/  ISETP.GE.U32.AND P0, PT, R4, R5, PT ;  /* 0x000000050400720c */ /* 0x000fe40003f06070 */
[----:B------:R-:W-:Y:S02]  /*1110*/  VIMNMX R7, PT, PT, R7, 0x46a00000, PT ;  /* 0x46a0000007077848 */ /* 0x000fe40003fe0100 */
[----:B------:R-:W-:-:S05]  /*1120*/  SEL R6, R6, 0x63400000, !P0 ;  /* 0x6340000006067807 */ /* 0x000fca0004000000 */
[----:B------:R-:W-:-:S04]  /*1130*/  IMAD.IADD R6, R7, 0x1, -R6 ;  /* 0x0000000107067824 */ /* 0x000fc800078e0a06 */
[----:B------:R-:W-:-:S06]  /*1140*/  VIADD R29, R6, 0x7fe00000 ;  /* 0x7fe00000061d7836 */ /* 0x000fcc0000000000 */
[----:B------:R-:W-:-:S10]  /*1150*/  DMUL R32, R30, R28 ;  /* 0x0000001c1e207228 */ /* 0x000fd40000000000 */
[----:B------:R-:W-:-:S13]  /*1160*/  FSETP.GTU.AND P0, PT, |R33|, 1.469367938527859385e-39, PT ;  /* 0x001000002100780b */ /* 0x000fda0003f0c200 */
[----:B------:R-:W-:Y:S05]  /*1170*/  @P0 BRA `(.L_x_16) ;  /* 0x0000000000a80947 */ /* 0x000fea0003800000 */
[----:B------:R-:W-:Y:S01]  /*1180*/  DFMA R20, R30, -R20, R26 ;  /* 0x800000141e14722b */ /* 0x000fe2000000001a */
[----:B------:R-:W-:-:S09]  /*1190*/  MOV R28, RZ ;  /* 0x000000ff001c7202 */ /* 0x000fd20000000f00 */
[C---:B------:R-:W-:Y:S02]  /*11a0*/  FSETP.NEU.AND P0, PT, R21.reuse, RZ, PT ;  /* 0x000000ff1500720b */ /* 0x040fe40003f0d000 */
[----:B------:R-:W-:-:S04]  /*11b0*/  LOP3.LUT R5, R21, 0x80000000, R23, 0x48, !PT ;  /* 0x8000000015057812 */ /* 0x000fc800078e4817 */
[----:B------:R-:W-:-:S07]  /*11c0*/  LOP3.LUT R29, R5, R29, RZ, 0xfc, !PT ;  /* 0x0000001d051d7212 */ /* 0x000fce00078efcff */
[----:B------:R-:W-:Y:S05]  /*11d0*/  @!P0 BRA `(.L_x_16) ;  /* 0x0000000000908947 */ /* 0x000fea0003800000 */
[----:B------:R-:W-:Y:S01]  /*11e0*/  IMAD.MOV R21, RZ, RZ, -R6 ;  /* 0x000000ffff157224 */ /* 0x000fe200078e0a06 */
[----:B------:R-:W-:Y:S01]  /*11f0*/  IADD3 R6, PT, PT, -R6, -0x43300000, RZ ;  /* 0xbcd0000006067810 */ /* 0x000fe20007ffe1ff */
[----:B------:R-:W-:-:S06]  /*1200*/  IMAD.MOV.U32 R20, RZ, RZ, RZ ;  /* 0x000000ffff147224 */ /* 0x000fcc00078e00ff */
[----:B------:R-:W-:Y:S02]  /*1210*/  DFMA R20, R32, -R20, R30 ;  /* 0x800000142014722b */ /* 0x000fe4000000001e */
[----:B------:R-:W-:-:S08]  /*1220*/  DMUL.RP R30, R30, R28 ;  /* 0x0000001c1e1e7228 */ /* 0x000fd00000008000 */
[----:B------:R-:W-:Y:S02]  /*1230*/  FSETP.NEU.AND P0, PT, |R21|, R6, PT ;  /* 0x000000061500720b */ /* 0x000fe40003f0d200 */
[----:B------:R-:W-:Y:S02]  /*1240*/  LOP3.LUT R5, R31, R5, RZ, 0x3c, !PT ;  /* 0x000000051f057212 */ /* 0x000fe400078e3cff */
[----:B------:R-:W-:Y:S02]  /*1250*/  FSEL R4, R30, R32, !P0 ;  /* 0x000000201e047208 */ /* 0x000fe40004000000 */
[----:B------:R-:W-:-:S03]  /*1260*/  FSEL R5, R5, R33, !P0 ;  /* 0x0000002105057208 */ /* 0x000fc60004000000 */
[----:B------:R-:W-:Y:S02]  /*1270*/  IMAD.MOV.U32 R32, RZ, RZ, R4 ;  /* 0x000000ffff207224 */ /* 0x000fe400078e0004 */
[----:B------:R-:W-:Y:S01]  /*1280*/  IMAD.MOV.U32 R33, RZ, RZ, R5 ;  /* 0x000000ffff217224 */ /* 0x000fe200078e0005 */
[----:B------:R-:W-:Y:S06]  /*1290*/  BRA `(.L_x_16) ;  /* 0x0000000000607947 */ /* 0x000fec0003800000 */
.L_x_15:
[----:B------:R-:W-:-:S14]  /*12a0*/  DSETP.NAN.AND P0, PT, R28, R28, PT ;  /* 0x0000001c1c00722a */ /* 0x000fdc0003f08000 */
[----:B------:R-:W-:Y:S05]  /*12b0*/  @P0 BRA `(.L_x_17) ;  /* 0x00000000004c0947 */ /* 0x000fea0003800000 */
[----:B------:R-:W-:-:S14]  /*12c0*/  DSETP.NAN.AND P0, PT, R22, R22, PT ;  /* 0x000000161600722a */ /* 0x000fdc0003f08000 */
[----:B------:R-:W-:Y:S05]  /*12d0*/  @P0 BRA `(.L_x_18) ;  /* 0x0000000000340947 */ /* 0x000fea0003800000 */
[----:B------:R-:W-:Y:S01]  /*12e0*/  ISETP.NE.AND P0, PT, R4, R5, PT ;  /* 0x000000050400720c */ /* 0x000fe20003f05270 */
[----:B------:R-:W-:Y:S01]  /*12f0*/  IMAD.MOV.U32 R33, RZ, RZ, -0x80000 ;  /* 0xfff80000ff217424 */ /* 0x000fe200078e00ff */
[----:B------:R-:W-:-:S11]  /*1300*/  MOV R32, 0x0 ;  /* 0x0000000000207802 */ /* 0x000fd60000000f00 */
[----:B------:R-:W-:Y:S05]  /*1310*/  @!P0 BRA `(.L_x_16) ;  /* 0x0000000000408947 */ /* 0x000fea0003800000 */
[----:B------:R-:W-:Y:S02]  /*1320*/  ISETP.NE.AND P0, PT, R4, 0x7ff00000, PT ;  /* 0x7ff000000400780c */ /* 0x000fe40003f05270 */
[----:B------:R-:W-:Y:S02]  /*1330*/  LOP3.LUT R23, R29, 0x80000000, R23, 0x48, !PT ;  /* 0x800000001d177812 */ /* 0x000fe400078e4817 */
[----:B------:R-:W-:-:S13]  /*1340*/  ISETP.EQ.OR P0, PT, R5, RZ, !P0 ;  /* 0x000000ff0500720c */ /* 0x000fda0004702670 */
[----:B------:R-:W-:Y:S01]  /*1350*/  @P0 LOP3.LUT R4, R23, 0x7ff00000, RZ, 0xfc, !PT ;  /* 0x7ff0000017040812 */ /* 0x000fe200078efcff */
[----:B------:R-:W-:Y:S02]  /*1360*/  @!P0 IMAD.MOV.U32 R32, RZ, RZ, RZ ;  /* 0x000000ffff208224 */ /* 0x000fe400078e00ff */
[----:B------:R-:W-:Y:S01]  /*1370*/  @!P0 IMAD.MOV.U32 R33, RZ, RZ, R23 ;  /* 0x000000ffff218224 */ /* 0x000fe200078e0017 */
[----:B------:R-:W-:Y:S01]  /*1380*/  @P0 MOV R33, R4 ;  /* 0x0000000400210202 */ /* 0x000fe20000000f00 */
[----:B------:R-:W-:Y:S01]  /*1390*/  @P0 IMAD.MOV.U32 R32, RZ, RZ, RZ ;  /* 0x000000ffff200224 */ /* 0x000fe200078e00ff */
[----:B------:R-:W-:Y:S06]  /*13a0*/  BRA `(.L_x_16) ;  /* 0x00000000001c7947 */ /* 0x000fec0003800000 */
.L_x_18:
[----:B------:R-:W-:Y:S01]  /*13b0*/  LOP3.LUT R5, R23, 0x80000, RZ, 0xfc, !PT ;  /* 0x0008000017057812 */ /* 0x000fe200078efcff */
[----:B------:R-:W-:-:S04]  /*13c0*/  IMAD.MOV.U32 R32, RZ, RZ, R22 ;  /* 0x000000ffff207224 */ /* 0x000fc800078e0016 */
[----:B------:R-:W-:Y:S01]  /*13d0*/  IMAD.MOV.U32 R33, RZ, RZ, R5 ;  /* 0x000000ffff217224 */ /* 0x000fe200078e0005 */
[----:B------:R-:W-:Y:S06]  /*13e0*/  BRA `(.L_x_16) ;  /* 0x00000000000c7947 */ /* 0x000fec0003800000 */
.L_x_17:
[----:B------:R-:W-:Y:S01]  /*13f0*/  LOP3.LUT R5, R29, 0x80000, RZ, 0xfc, !PT ;  /* 0x000800001d057812 */ /* 0x000fe200078efcff */
[----:B------:R-:W-:-:S04]  /*1400*/  IMAD.MOV.U32 R32, RZ, RZ, R28 ;  /* 0x000000ffff207224 */ /* 0x000fc800078e001c */
[----:B------:R-:W-:-:S07]  /*1410*/  IMAD.MOV.U32 R33, RZ, RZ, R5 ;  /* 0x000000ffff217224 */ /* 0x000fce00078e0005 */
.L_x_16:
[----:B------:R-:W-:Y:S05]  /*1420*/  BSYNC.RECONVERGENT B2 ;  /* 0x0000000000027941 */ /* 0x000fea0003800200 */
.L_x_14:
[----:B------:R-:W-:Y:S01]  /*1430*/  IMAD.MOV.U32 R6, RZ, RZ, R2 ;  /* 0x000000ffff067224 */ /* 0x000fe200078e0002 */
[----:B------:R-:W-:Y:S01]  /*1440*/  MOV R4, R32 ;  /* 0x0000002000047202 */ /* 0x000fe20000000f00 */
[----:B------:R-:W-:Y:S02]  /*1450*/  IMAD.MOV.U32 R7, RZ, RZ, 0x0 ;  /* 0x00000000ff077424 */ /* 0x000fe400078e00ff */
[----:B------:R-:W-:Y:S02]  /*1460*/  IMAD.MOV.U32 R5, RZ, RZ, R33 ;  /* 0x000000ffff057224 */ /* 0x000fe400078e0021 */
[----:B------:R-:W-:Y:S05]  /*1470*/  RET.REL.NODEC R6 `(_Z8update_xPdS_S_i) ;  /* 0xffffffe806e07950 */ /* 0x000fea0003c3ffff */
.L_x_19:
[----:B------:R-:W-:-:S00]  /*1480*/  BRA `(.L_x_19) ;  /* 0xfffffffc00fc7947 */ /* 0x000fc0000383ffff */
[----:B------:R-:W-:-:S00]  /*1490*/  NOP ;  /* 0x0000000000007918 */ /* 0x000fc00000000000 */
        /* <DEDUP_REMOVED lines=14> */
.L_x_20:


//--------------------- .nv.shared.reserved.0     --------------------------
	.section	.nv.shared.reserved.0,"aw",@nobits
	.weak		__nv_reservedSMEM_offset_0_alias
	.size		__nv_reservedSMEM_offset_0_alias, 0, 64
	.other		__nv_reservedSMEM_offset_0_alias,@"STO_CUDA_RESERVED_SHARED STV_DEFAULT"
__nv_reservedSMEM_offset_0_alias:
	.zero		0
	.zero		64


//--------------------- .nv.constant0._Z8update_xPdS_S_i --------------------------
	.section	.nv.constant0._Z8update_xPdS_S_i,"a",@progbits
	.sectionflags	@""
	.align	4
.nv.constant0._Z8update_xPdS_S_i:
	.zero		924


//--------------------- SYMBOLS --------------------------

	.type		.nv.reservedSmem.offset0,@object
	.size		.nv.reservedSmem.offset0,0x4
